//
// Generated by NVIDIA NVVM Compiler
//
// Compiler Build ID: CL-36424714
// Cuda compilation tools, release 13.0, V13.0.88
// Based on NVVM 20.0.0
//

.version 9.0
.target sm_100
.address_size 64

	// .globl	_Z13matmul_kernelPfS_i

.visible .entry _Z13matmul_kernelPfS_i(
	.param .u64 .ptr .align 1 _Z13matmul_kernelPfS_i_param_0,
	.param .u64 .ptr .align 1 _Z13matmul_kernelPfS_i_param_1,
	.param .u32 _Z13matmul_kernelPfS_i_param_2
)
{
	.reg .pred 	%p<2>;
	.reg .b32 	%r<6>;
	.reg .b32 	%f<3>;
	.reg .b64 	%rd<8>;

	ld.param.u64 	%rd1, [_Z13matmul_kernelPfS_i_param_0];
	ld.param.u64 	%rd2, [_Z13matmul_kernelPfS_i_param_1];
	ld.param.u32 	%r2, [_Z13matmul_kernelPfS_i_param_2];
	mov.u32 	%r3, %ctaid.x;
	mov.u32 	%r4, %ntid.x;
	mov.u32 	%r5, %tid.x;
	mad.lo.s32 	%r1, %r3, %r4, %r5;
	setp.ge.s32 	%p1, %r1, %r2;
	@%p1 bra 	$L__BB0_2;
	cvta.to.global.u64 	%rd3, %rd1;
	cvta.to.global.u64 	%rd4, %rd2;
	mul.wide.s32 	%rd5, %r1, 4;
	add.s64 	%rd6, %rd3, %rd5;
	ld.global.f32 	%f1, [%rd6];
	add.f32 	%f2, %f1, %f1;
	add.s64 	%rd7, %rd4, %rd5;
	st.global.f32 	[%rd7], %f2;
$L__BB0_2:
	ret;

}
	// .globl	_Z11relu_kernelPfS_i
.visible .entry _Z11relu_kernelPfS_i(
	.param .u64 .ptr .align 1 _Z11relu_kernelPfS_i_param_0,
	.param .u64 .ptr .align 1 _Z11relu_kernelPfS_i_param_1,
	.param .u32 _Z11relu_kernelPfS_i_param_2
)
{
	.reg .pred 	%p<2>;
	.reg .b32 	%r<6>;
	.reg .b32 	%f<3>;
	.reg .b64 	%rd<8>;

	ld.param.u64 	%rd1, [_Z11relu_kernelPfS_i_param_0];
	ld.param.u64 	%rd2, [_Z11relu_kernelPfS_i_param_1];
	ld.param.u32 	%r2, [_Z11relu_kernelPfS_i_param_2];
	mov.u32 	%r3, %ctaid.x;
	mov.u32 	%r4, %ntid.x;
	mov.u32 	%r5, %tid.x;
	mad.lo.s32 	%r1, %r3, %r4, %r5;
	setp.ge.s32 	%p1, %r1, %r2;
	@%p1 bra 	$L__BB1_2;
	cvta.to.global.u64 	%rd3, %rd1;
	cvta.to.global.u64 	%rd4, %rd2;
	mul.wide.s32 	%rd5, %r1, 4;
	add.s64 	%rd6, %rd3, %rd5;
	ld.global.f32 	%f1, [%rd6];
	max.f32 	%f2, %f1, 0f00000000;
	add.s64 	%rd7, %rd4, %rd5;
	st.global.f32 	[%rd7], %f2;
$L__BB1_2:
	ret;

}
	// .globl	_Z24fused_matmul_relu_kernelPfS_i
.visible .entry _Z24fused_matmul_relu_kernelPfS_i(
	.param .u64 .ptr .align 1 _Z24fused_matmul_relu_kernelPfS_i_param_0,
	.param .u64 .ptr .align 1 _Z24fused_matmul_relu_kernelPfS_i_param_1,
	.param .u32 _Z24fused_matmul_relu_kernelPfS_i_param_2
)
{
	.reg .pred 	%p<2>;
	.reg .b32 	%r<6>;
	.reg .b32 	%f<4>;
	.reg .b64 	%rd<8>;

	ld.param.u64 	%rd1, [_Z24fused_matmul_relu_kernelPfS_i_param_0];
	ld.param.u64 	%rd2, [_Z24fused_matmul_relu_kernelPfS_i_param_1];
	ld.param.u32 	%r2, [_Z24fused_matmul_relu_kernelPfS_i_param_2];
	mov.u32 	%r3, %ctaid.x;
	mov.u32 	%r4, %ntid.x;
	mov.u32 	%r5, %tid.x;
	mad.lo.s32 	%r1, %r3, %r4, %r5;
	setp.ge.s32 	%p1, %r1, %r2;
	@%p1 bra 	$L__BB2_2;
	cvta.to.global.u64 	%rd3, %rd1;
	cvta.to.global.u64 	%rd4, %rd2;
	mul.wide.s32 	%rd5, %r1, 4;
	add.s64 	%rd6, %rd3, %rd5;
	ld.global.f32 	%f1, [%rd6];
	add.f32 	%f2, %f1, %f1;
	max.f32 	%f3, %f2, 0f00000000;
	add.s64 	%rd7, %rd4, %rd5;
	st.global.f32 	[%rd7], %f3;
$L__BB2_2:
	ret;

}
	// .globl	_Z24fused_relu_matmul_kernelPfS_i
.visible .entry _Z24fused_relu_matmul_kernelPfS_i(
	.param .u64 .ptr .align 1 _Z24fused_relu_matmul_kernelPfS_i_param_0,
	.param .u64 .ptr .align 1 _Z24fused_relu_matmul_kernelPfS_i_param_1,
	.param .u32 _Z24fused_relu_matmul_kernelPfS_i_param_2
)
{
	.reg .pred 	%p<2>;
	.reg .b32 	%r<6>;
	.reg .b32 	%f<4>;
	.reg .b64 	%rd<8>;

	ld.param.u64 	%rd1, [_Z24fused_relu_matmul_kernelPfS_i_param_0];
	ld.param.u64 	%rd2, [_Z24fused_relu_matmul_kernelPfS_i_param_1];
	ld.param.u32 	%r2, [_Z24fused_relu_matmul_kernelPfS_i_param_2];
	mov.u32 	%r3, %ctaid.x;
	mov.u32 	%r4, %ntid.x;
	mov.u32 	%r5, %tid.x;
	mad.lo.s32 	%r1, %r3, %r4, %r5;
	setp.ge.s32 	%p1, %r1, %r2;
	@%p1 bra 	$L__BB3_2;
	cvta.to.global.u64 	%rd3, %rd1;
	cvta.to.global.u64 	%rd4, %rd2;
	mul.wide.s32 	%rd5, %r1, 4;
	add.s64 	%rd6, %rd3, %rd5;
	ld.global.f32 	%f1, [%rd6];
	max.f32 	%f2, %f1, 0f00000000;
	add.f32 	%f3, %f2, %f2;
	add.s64 	%rd7, %rd4, %rd5;
	st.global.f32 	[%rd7], %f3;
$L__BB3_2:
	ret;

}


// ===== COMPILED SASS (sm_100) =====

	.target	sm_100

	.elftype	@"ET_EXEC"


//--------------------- .note.nv.tkinfo           --------------------------
	.section	.note.nv.tkinfo,"",@"SHT_NOTE"
	.sectionflags	@"SHF_NOTE_NV_TKINFO"
	.tkinfo
        /*0018*/ 	.word	0x00000002
        /*0030*/ 	.string	""
        /*0030*/ 	.string	"ptxas"
        /*0030*/ 	.string	"Cuda compilation tools, release 13.0, V13.0.88"
        /*0030*/ 	.string	"Build cuda_13.0.r13.0/compiler.36424714_0"
        /*0030*/ 	.string	"-arch sm_100 -m 64 "



//--------------------- .note.nv.cuinfo           --------------------------
	.section	.note.nv.cuinfo,"",@"SHT_NOTE"
	.sectionflags	@"SHF_NOTE_NV_CUINFO"
        /*0018*/ 	.short	0x0002
        /*001a*/ 	.short	0x0064
        /*001c*/ 	.short	0x0082
	.zero		2


//--------------------- .nv.info                  --------------------------
	.section	.nv.info,"",@"SHT_CUDA_INFO"
	.align	4


	//----- nvinfo : EIATTR_REGCOUNT
	.align		4
        /*0000*/ 	.byte	0x04, 0x2f
        /*0002*/ 	.short	(.L_1 - .L_0)
	.align		4
.L_0:
        /*0004*/ 	.word	index@(_Z13matmul_kernelPfS_i)
        /*0008*/ 	.word	0x0000000a


	//----- nvinfo : EIATTR_FRAME_SIZE
	.align		4
.L_1:
        /*000c*/ 	.byte	0x04, 0x11
        /*000e*/ 	.short	(.L_3 - .L_2)
	.align		4
.L_2:
        /*0010*/ 	.word	index@(_Z13matmul_kernelPfS_i)
        /*0014*/ 	.word	0x00000000


	//----- nvinfo : EIATTR_REGCOUNT
	.align		4
.L_3:
        /*0018*/ 	.byte	0x04, 0x2f
        /*001a*/ 	.short	(.L_5 - .L_4)
	.align		4
.L_4:
        /*001c*/ 	.word	index@(_Z11relu_kernelPfS_i)
        /*0020*/ 	.word	0x0000000a


	//----- nvinfo : EIATTR_FRAME_SIZE
	.align		4
.L_5:
        /*0024*/ 	.byte	0x04, 0x11
        /*0026*/ 	.short	(.L_7 - .L_6)
	.align		4
.L_6:
        /*0028*/ 	.word	index@(_Z11relu_kernelPfS_i)
        /*002c*/ 	.word	0x00000000


	//----- nvinfo : EIATTR_REGCOUNT
	.align		4
.L_7:
        /*0030*/ 	.byte	0x04, 0x2f
        /*0032*/ 	.short	(.L_9 - .L_8)
	.align		4
.L_8:
        /*0034*/ 	.word	index@(_Z24fused_matmul_relu_kernelPfS_i)
        /*0038*/ 	.word	0x0000000a


	//----- nvinfo : EIATTR_FRAME_SIZE
	.align		4
.L_9:
        /*003c*/ 	.byte	0x04, 0x11
        /*003e*/ 	.short	(.L_11 - .L_10)
	.align		4
.L_10:
        /*0040*/ 	.word	index@(_Z24fused_matmul_relu_kernelPfS_i)
        /*0044*/ 	.word	0x00000000


	//----- nvinfo : EIATTR_REGCOUNT
	.align		4
.L_11:
        /*0048*/ 	.byte	0x04, 0x2f
        /*004a*/ 	.short	(.L_13 - .L_12)
	.align		4
.L_12:
        /*004c*/ 	.word	index@(_Z24fused_relu_matmul_kernelPfS_i)
        /*0050*/ 	.word	0x0000000a


	//----- nvinfo : EIATTR_FRAME_SIZE
	.align		4
.L_13:
        /*0054*/ 	.byte	0x04, 0x11
        /*0056*/ 	.short	(.L_15 - .L_14)
	.align		4
.L_14:
        /*0058*/ 	.word	index@(_Z24fused_relu_matmul_kernelPfS_i)
        /*005c*/ 	.word	0x00000000


	//----- nvinfo : EIATTR_MIN_STACK_SIZE
	.align		4
.L_15:
        /*0060*/ 	.byte	0x04, 0x12
        /*0062*/ 	.short	(.L_17 - .L_16)
	.align		4
.L_16:
        /*0064*/ 	.word	index@(_Z24fused_relu_matmul_kernelPfS_i)
        /*0068*/ 	.word	0x00000000


	//----- nvinfo : EIATTR_MIN_STACK_SIZE
	.align		4
.L_17:
        /*006c*/ 	.byte	0x04, 0x12
        /*006e*/ 	.short	(.L_19 - .L_18)
	.align		4
.L_18:
        /*0070*/ 	.word	index@(_Z24fused_matmul_relu_kernelPfS_i)
        /*0074*/ 	.word	0x00000000


	//----- nvinfo : EIATTR_MIN_STACK_SIZE
	.align		4
.L_19:
        /*0078*/ 	.byte	0x04, 0x12
        /*007a*/ 	.short	(.L_21 - .L_20)
	.align		4
.L_20:
        /*007c*/ 	.word	index@(_Z11relu_kernelPfS_i)
        /*0080*/ 	.word	0x00000000


	//----- nvinfo : EIATTR_MIN_STACK_SIZE
	.align		4
.L_21:
        /*0084*/ 	.byte	0x04, 0x12
        /*0086*/ 	.short	(.L_23 - .L_22)
	.align		4
.L_22:
        /*0088*/ 	.word	index@(_Z13matmul_kernelPfS_i)
        /*008c*/ 	.word	0x00000000
.L_23:


//--------------------- .nv.compat                --------------------------
	.section	.nv.compat,"",@"SHT_CUDA_COMPAT_INFO"
	.align	4
        /*0000*/ 	.byte	0x02, 0x09, 0x00, 0x00, 0x02, 0x02, 0x01, 0x00, 0x02, 0x05, 0x05, 0x00, 0x03, 0x07, 0x01, 0x01
        /*0010*/ 	.byte	0x02, 0x03, 0x00, 0x00, 0x02, 0x06, 0x01, 0x00, 0x04, 0x0b, 0x08, 0x00, 0x09, 0x00, 0x00, 0x00
        /*0020*/ 	.byte	0x00, 0x00, 0x00, 0x00


//--------------------- .nv.info._Z24fused_relu_matmul_kernelPfS_i --------------------------
	.section	.nv.info._Z24fused_relu_matmul_kernelPfS_i,"",@"SHT_CUDA_INFO"
	.sectionflags	@""
	.align	4


	//----- nvinfo : EIATTR_CUDA_API_VERSION
	.align		4
        /*0000*/ 	.byte	0x04, 0x37
        /*0002*/ 	.short	(.L_25 - .L_24)
.L_24:
        /*0004*/ 	.word	0x00000082


	//----- nvinfo : EIATTR_KPARAM_INFO
	.align		4
.L_25:
        /*0008*/ 	.byte	0x04, 0x17
        /*000a*/ 	.short	(.L_27 - .L_26)
.L_26:
        /*000c*/ 	.word	0x00000000
        /*0010*/ 	.short	0x0002
        /*0012*/ 	.short	0x0010
        /*0014*/ 	.byte	0x00, 0xf0, 0x11, 0x00


	//----- nvinfo : EIATTR_KPARAM_INFO
	.align		4
.L_27:
        /*0018*/ 	.byte	0x04, 0x17
        /*001a*/ 	.short	(.L_29 - .L_28)
.L_28:
        /*001c*/ 	.word	0x00000000
        /*0020*/ 	.short	0x0001
        /*0022*/ 	.short	0x0008
        /*0024*/ 	.byte	0x00, 0xf5, 0x21, 0x00


	//----- nvinfo : EIATTR_KPARAM_INFO
	.align		4
.L_29:
        /*0028*/ 	.byte	0x04, 0x17
        /*002a*/ 	.short	(.L_31 - .L_30)
.L_30:
        /*002c*/ 	.word	0x00000000
        /*0030*/ 	.short	0x0000
        /*0032*/ 	.short	0x0000
        /*0034*/ 	.byte	0x00, 0xf5, 0x21, 0x00


	//----- nvinfo : EIATTR_SPARSE_MMA_MASK
	.align		4
.L_31:
        /*0038*/ 	.byte	0x03, 0x50
        /*003a*/ 	.short	0x0000


	//----- nvinfo : EIATTR_MAXREG_COUNT
	.align		4
        /*003c*/ 	.byte	0x03, 0x1b
        /*003e*/ 	.short	0x00ff


	//----- nvinfo : EIATTR_MERCURY_ISA_VERSION
	.align		4
        /*0040*/ 	.byte	0x03, 0x5f
        /*0042*/ 	.short	0x0101


	//----- nvinfo : EIATTR_VRC_CTA_INIT_COUNT
	.align		4
        /*0044*/ 	.byte	0x02, 0x4a
	.zero		1
	.zero		1


	//----- nvinfo : EIATTR_EXIT_INSTR_OFFSETS
	.align		4
        /*0048*/ 	.byte	0x04, 0x1c
        /*004a*/ 	.short	(.L_33 - .L_32)


	//   ....[0]....
.L_32:
        /*004c*/ 	.word	0x00000070


	//   ....[1]....
        /*0050*/ 	.word	0x00000110


	//----- nvinfo : EIATTR_CBANK_PARAM_SIZE
	.align		4
.L_33:
        /*0054*/ 	.byte	0x03, 0x19
        /*0056*/ 	.short	0x0014


	//----- nvinfo : EIATTR_PARAM_CBANK
	.align		4
        /*0058*/ 	.byte	0x04, 0x0a
        /*005a*/ 	.short	(.L_35 - .L_34)
	.align		4
.L_34:
        /*005c*/ 	.word	index@(.nv.constant0._Z24fused_relu_matmul_kernelPfS_i)
        /*0060*/ 	.short	0x0380
        /*0062*/ 	.short	0x0014


	//----- nvinfo : EIATTR_SW_WAR
	.align		4
.L_35:
        /*0064*/ 	.byte	0x04, 0x36
        /*0066*/ 	.short	(.L_37 - .L_36)
.L_36:
        /*0068*/ 	.word	0x00000008
.L_37:


//--------------------- .nv.info._Z24fused_matmul_relu_kernelPfS_i --------------------------
	.section	.nv.info._Z24fused_matmul_relu_kernelPfS_i,"",@"SHT_CUDA_INFO"
	.sectionflags	@""
	.align	4


	//----- nvinfo : EIATTR_CUDA_API_VERSION
	.align		4
        /*0000*/ 	.byte	0x04, 0x37
        /*0002*/ 	.short	(.L_39 - .L_38)
.L_38:
        /*0004*/ 	.word	0x00000082


	//----- nvinfo : EIATTR_KPARAM_INFO
	.align		4
.L_39:
        /*0008*/ 	.byte	0x04, 0x17
        /*000a*/ 	.short	(.L_41 - .L_40)
.L_40:
        /*000c*/ 	.word	0x00000000
        /*0010*/ 	.short	0x0002
        /*0012*/ 	.short	0x0010
        /*0014*/ 	.byte	0x00, 0xf0, 0x11, 0x00


	//----- nvinfo : EIATTR_KPARAM_INFO
	.align		4
.L_41:
        /*0018*/ 	.byte	0x04, 0x17
        /*001a*/ 	.short	(.L_43 - .L_42)
.L_42:
        /*001c*/ 	.word	0x00000000
        /*0020*/ 	.short	0x0001
        /*0022*/ 	.short	0x0008
        /*0024*/ 	.byte	0x00, 0xf5, 0x21, 0x00


	//----- nvinfo : EIATTR_KPARAM_INFO
	.align		4
.L_43:
        /*0028*/ 	.byte	0x04, 0x17
        /*002a*/ 	.short	(.L_45 - .L_44)
.L_44:
        /*002c*/ 	.word	0x00000000
        /*0030*/ 	.short	0x0000
        /*0032*/ 	.short	0x0000
        /*0034*/ 	.byte	0x00, 0xf5, 0x21, 0x00


	//----- nvinfo : EIATTR_SPARSE_MMA_MASK
	.align		4
.L_45:
        /*0038*/ 	.byte	0x03, 0x50
        /*003a*/ 	.short	0x0000


	//----- nvinfo : EIATTR_MAXREG_COUNT
	.align		4
        /*003c*/ 	.byte	0x03, 0x1b
        /*003e*/ 	.short	0x00ff


	//----- nvinfo : EIATTR_MERCURY_ISA_VERSION
	.align		4
        /*0040*/ 	.byte	0x03, 0x5f
        /*0042*/ 	.short	0x0101


	//----- nvinfo : EIATTR_VRC_CTA_INIT_COUNT
	.align		4
        /*0044*/ 	.byte	0x02, 0x4a
	.zero		1
	.zero		1


	//----- nvinfo : EIATTR_EXIT_INSTR_OFFSETS
	.align		4
        /*0048*/ 	.byte	0x04, 0x1c
        /*004a*/ 	.short	(.L_47 - .L_46)


	//   ....[0]....
.L_46:
        /*004c*/ 	.word	0x00000070


	//   ....[1]....
        /*0050*/ 	.word	0x00000110


	//----- nvinfo : EIATTR_CBANK_PARAM_SIZE
	.align		4
.L_47:
        /*0054*/ 	.byte	0x03, 0x19
        /*0056*/ 	.short	0x0014


	//----- nvinfo : EIATTR_PARAM_CBANK
	.align		4
        /*0058*/ 	.byte	0x04, 0x0a
        /*005a*/ 	.short	(.L_49 - .L_48)
	.align		4
.L_48:
        /*005c*/ 	.word	index@(.nv.constant0._Z24fused_matmul_relu_kernelPfS_i)
        /*0060*/ 	.short	0x0380
        /*0062*/ 	.short	0x0014


	//----- nvinfo : EIATTR_SW_WAR
	.align		4
.L_49:
        /*0064*/ 	.byte	0x04, 0x36
        /*0066*/ 	.short	(.L_51 - .L_50)
.L_50:
        /*0068*/ 	.word	0x00000008
.L_51:


//--------------------- .nv.info._Z11relu_kernelPfS_i --------------------------
	.section	.nv.info._Z11relu_kernelPfS_i,"",@"SHT_CUDA_INFO"
	.sectionflags	@""
	.align	4


	//----- nvinfo : EIATTR_CUDA_API_VERSION
	.align		4
        /*0000*/ 	.byte	0x04, 0x37
        /*0002*/ 	.short	(.L_53 - .L_52)
.L_52:
        /*0004*/ 	.word	0x00000082


	//----- nvinfo : EIATTR_KPARAM_INFO
	.align		4
.L_53:
        /*0008*/ 	.byte	0x04, 0x17
        /*000a*/ 	.short	(.L_55 - .L_54)
.L_54:
        /*000c*/ 	.word	0x00000000
        /*0010*/ 	.short	0x0002
        /*0012*/ 	.short	0x0010
        /*0014*/ 	.byte	0x00, 0xf0, 0x11, 0x00


	//----- nvinfo : EIATTR_KPARAM_INFO
	.align		4
.L_55:
        /*0018*/ 	.byte	0x04, 0x17
        /*001a*/ 	.short	(.L_57 - .L_56)
.L_56:
        /*001c*/ 	.word	0x00000000
        /*0020*/ 	.short	0x0001
        /*0022*/ 	.short	0x0008
        /*0024*/ 	.byte	0x00, 0xf5, 0x21, 0x00


	//----- nvinfo : EIATTR_KPARAM_INFO
	.align		4
.L_57:
        /*0028*/ 	.byte	0x04, 0x17
        /*002a*/ 	.short	(.L_59 - .L_58)
.L_58:
        /*002c*/ 	.word	0x00000000
        /*0030*/ 	.short	0x0000
        /*0032*/ 	.short	0x0000
        /*0034*/ 	.byte	0x00, 0xf5, 0x21, 0x00


	//----- nvinfo : EIATTR_SPARSE_MMA_MASK
	.align		4
.L_59:
        /*0038*/ 	.byte	0x03, 0x50
        /*003a*/ 	.short	0x0000


	//----- nvinfo : EIATTR_MAXREG_COUNT
	.align		4
        /*003c*/ 	.byte	0x03, 0x1b
        /*003e*/ 	.short	0x00ff


	//----- nvinfo : EIATTR_MERCURY_ISA_VERSION
	.align		4
        /*0040*/ 	.byte	0x03, 0x5f
        /*0042*/ 	.short	0x0101


	//----- nvinfo : EIATTR_VRC_CTA_INIT_COUNT
	.align		4
        /*0044*/ 	.byte	0x02, 0x4a
	.zero		1
	.zero		1


	//----- nvinfo : EIATTR_EXIT_INSTR_OFFSETS
	.align		4
        /*0048*/ 	.byte	0x04, 0x1c
        /*004a*/ 	.short	(.L_61 - .L_60)


	//   ....[0]....
.L_60:
        /*004c*/ 	.word	0x00000070


	//   ....[1]....
        /*0050*/ 	.word	0x00000100


	//----- nvinfo : EIATTR_CBANK_PARAM_SIZE
	.align		4
.L_61:
        /*0054*/ 	.byte	0x03, 0x19
        /*0056*/ 	.short	0x0014


	//----- nvinfo : EIATTR_PARAM_CBANK
	.align		4
        /*0058*/ 	.byte	0x04, 0x0a
        /*005a*/ 	.short	(.L_63 - .L_62)
	.align		4
.L_62:
        /*005c*/ 	.word	index@(.nv.constant0._Z11relu_kernelPfS_i)
        /*0060*/ 	.short	0x0380
        /*0062*/ 	.short	0x0014


	//----- nvinfo : EIATTR_SW_WAR
	.align		4
.L_63:
        /*0064*/ 	.byte	0x04, 0x36
        /*0066*/ 	.short	(.L_65 - .L_64)
.L_64:
        /*0068*/ 	.word	0x00000008
.L_65:


//--------------------- .nv.info._Z13matmul_kernelPfS_i --------------------------
	.section	.nv.info._Z13matmul_kernelPfS_i,"",@"SHT_CUDA_INFO"
	.sectionflags	@""
	.align	4


	//----- nvinfo : EIATTR_CUDA_API_VERSION
	.align		4
        /*0000*/ 	.byte	0x04, 0x37
        /*0002*/ 	.short	(.L_67 - .L_66)
.L_66:
        /*0004*/ 	.word	0x00000082


	//----- nvinfo : EIATTR_KPARAM_INFO
	.align		4
.L_67:
        /*0008*/ 	.byte	0x04, 0x17
        /*000a*/ 	.short	(.L_69 - .L_68)
.L_68:
        /*000c*/ 	.word	0x00000000
        /*0010*/ 	.short	0x0002
        /*0012*/ 	.short	0x0010
        /*0014*/ 	.byte	0x00, 0xf0, 0x11, 0x00


	//----- nvinfo : EIATTR_KPARAM_INFO
	.align		4
.L_69:
        /*0018*/ 	.byte	0x04, 0x17
        /*001a*/ 	.short	(.L_71 - .L_70)
.L_70:
        /*001c*/ 	.word	0x00000000
        /*0020*/ 	.short	0x0001
        /*0022*/ 	.short	0x0008
        /*0024*/ 	.byte	0x00, 0xf5, 0x21, 0x00


	//----- nvinfo : EIATTR_KPARAM_INFO
	.align		4
.L_71:
        /*0028*/ 	.byte	0x04, 0x17
        /*002a*/ 	.short	(.L_73 - .L_72)
.L_72:
        /*002c*/ 	.word	0x00000000
        /*0030*/ 	.short	0x0000
        /*0032*/ 	.short	0x0000
        /*0034*/ 	.byte	0x00, 0xf5, 0x21, 0x00


	//----- nvinfo : EIATTR_SPARSE_MMA_MASK
	.align		4
.L_73:
        /*0038*/ 	.byte	0x03, 0x50
        /*003a*/ 	.short	0x0000


	//----- nvinfo : EIATTR_MAXREG_COUNT
	.align		4
        /*003c*/ 	.byte	0x03, 0x1b
        /*003e*/ 	.short	0x00ff


	//----- nvinfo : EIATTR_MERCURY_ISA_VERSION
	.align		4
        /*0040*/ 	.byte	0x03, 0x5f
        /*0042*/ 	.short	0x0101


	//----- nvinfo : EIATTR_VRC_CTA_INIT_COUNT
	.align		4
        /*0044*/ 	.byte	0x02, 0x4a
	.zero		1
	.zero		1


	//----- nvinfo : EIATTR_EXIT_INSTR_OFFSETS
	.align		4
        /*0048*/ 	.byte	0x04, 0x1c
        /*004a*/ 	.short	(.L_75 - .L_74)


	//   ....[0]....
.L_74:
        /*004c*/ 	.word	0x00000070


	//   ....[1]....
        /*0050*/ 	.word	0x00000100


	//----- nvinfo : EIATTR_CBANK_PARAM_SIZE
	.align		4
.L_75:
        /*0054*/ 	.byte	0x03, 0x19
        /*0056*/ 	.short	0x0014


	//----- nvinfo : EIATTR_PARAM_CBANK
	.align		4
        /*0058*/ 	.byte	0x04, 0x0a
        /*005a*/ 	.short	(.L_77 - .L_76)
	.align		4
.L_76:
        /*005c*/ 	.word	index@(.nv.constant0._Z13matmul_kernelPfS_i)
        /*0060*/ 	.short	0x0380
        /*0062*/ 	.short	0x0014


	//----- nvinfo : EIATTR_SW_WAR
	.align		4
.L_77:
        /*0064*/ 	.byte	0x04, 0x36
        /*0066*/ 	.short	(.L_79 - .L_78)
.L_78:
        /*0068*/ 	.word	0x00000008
.L_79:


//--------------------- .nv.callgraph             --------------------------
	.section	.nv.callgraph,"",@"SHT_CUDA_CALLGRAPH"
	.align	4
	.sectionentsize	8
	.align		4
        /*0000*/ 	.word	0x00000000
	.align		4
        /*0004*/ 	.word	0xffffffff
	.align		4
        /*0008*/ 	.word	0x00000000
	.align		4
        /*000c*/ 	.word	0xfffffffe
	.align		4
        /*0010*/ 	.word	0x00000000
	.align		4
        /*0014*/ 	.word	0xfffffffd
	.align		4
        /*0018*/ 	.word	0x00000000
	.align		4
        /*001c*/ 	.word	0xfffffffc


//--------------------- .text._Z24fused_relu_matmul_kernelPfS_i --------------------------
	.section	.text._Z24fused_relu_matmul_kernelPfS_i,"ax",@progbits
	.align	128
        .global         _Z24fused_relu_matmul_kernelPfS_i
        .type           _Z24fused_relu_matmul_kernelPfS_i,@function
        .size           _Z24fused_relu_matmul_kernelPfS_i,(.L_x_4 - _Z24fused_relu_matmul_kernelPfS_i)
        .other          _Z24fused_relu_matmul_kernelPfS_i,@"STO_CUDA_ENTRY STV_DEFAULT"
_Z24fused_relu_matmul_kernelPfS_i:
.text._Z24fused_relu_matmul_kernelPfS_i:
[----:B------:R-:W-:Y:S01]  /*0000*/  LDC R1, c[0x0][0x37c] ;  /* 0x0000df00ff017b82 */ /* 0x000fe20000000800 */
[----:B------:R-:W0:Y:S07]  /*0010*/  S2R R0, SR_TID.X ;  /* 0x0000000000007919 */ /* 0x000e2e0000002100 */
[----:B------:R-:W0:Y:S01]  /*0020*/  S2UR UR4, SR_CTAID.X ;  /* 0x00000000000479c3 */ /* 0x000e220000002500 */
[----:B------:R-:W1:Y:S07]  /*0030*/  LDCU UR5, c[0x0][0x390] ;  /* 0x00007200ff0577ac */ /* 0x000e6e0008000800 */
[----:B------:R-:W0:Y:S02]  /*0040*/  LDC R7, c[0x0][0x360] ;  /* 0x0000d800ff077b82 */ /* 0x000e240000000800 */
[----:B0-----:R-:W-:-:S05]  /*0050*/  IMAD R7, R7, UR4, R0 ;  /* 0x0000000407077c24 */ /* 0x001fca000f8e0200 */
[----:B-1----:R-:W-:-:S13]  /*0060*/  ISETP.GE.AND P0, PT, R7, UR5, PT ;  /* 0x0000000507007c0c */ /* 0x002fda000bf06270 */
[----:B------:R-:W-:Y:S05]  /*0070*/  @P0 EXIT ;  /* 0x000000000000094d */ /* 0x000fea0003800000 */
[----:B------:R-:W0:Y:S01]  /*0080*/  LDC.64 R2, c[0x0][0x380] ;  /* 0x0000e000ff027b82 */ /* 0x000e220000000a00 */
[----:B------:R-:W1:Y:S07]  /*0090*/  LDCU.64 UR4, c[0x0][0x358] ;  /* 0x00006b00ff0477ac */ /* 0x000e6e0008000a00 */
[----:B------:R-:W2:Y:S01]  /*00a0*/  LDC.64 R4, c[0x0][0x388] ;  /* 0x0000e200ff047b82 */ /* 0x000ea20000000a00 */
[----:B0-----:R-:W-:-:S06]  /*00b0*/  IMAD.WIDE R2, R7, 0x4, R2 ;  /* 0x0000000407027825 */ /* 0x001fcc00078e0202 */
[----:B-1----:R-:W3:Y:S01]  /*00c0*/  LDG.E R2, desc[UR4][R2.64] ;  /* 0x0000000402027981 */ /* 0x002ee2000c1e1900 */
[----:B--2---:R-:W-:Y:S01]  /*00d0*/  IMAD.WIDE R4, R7, 0x4, R4 ;  /* 0x0000000407047825 */ /* 0x004fe200078e0204 */
[----:B---3--:R-:W-:-:S05]  /*00e0*/  FMNMX R0, RZ, R2, !PT ;  /* 0x00000002ff007209 */ /* 0x008fca0007800000 */
[----:B------:R-:W-:-:S05]  /*00f0*/  FADD R7, R0, R0 ;  /* 0x0000000000077221 */ /* 0x000fca0000000000 */
[----:B------:R-:W-:Y:S01]  /*0100*/  STG.E desc[UR4][R4.64], R7 ;  /* 0x0000000704007986 */ /* 0x000fe2000c101904 */
[----:B------:R-:W-:Y:S05]  /*0110*/  EXIT ;  /* 0x000000000000794d */ /* 0x000fea0003800000 */
.L_x_0:
[----:B------:R-:W-:-:S00]  /*0120*/  BRA `(.L_x_0) ;  /* 0xfffffffc00fc7947 */ /* 0x000fc0000383ffff */
[----:B------:R-:W-:-:S00]  /*0130*/  NOP ;  /* 0x0000000000007918 */ /* 0x000fc00000000000 */
        /* <DEDUP_REMOVED lines=12> */
.L_x_4:


//--------------------- .text._Z24fused_matmul_relu_kernelPfS_i --------------------------
	.section	.text._Z24fused_matmul_relu_kernelPfS_i,"ax",@progbits
	.align	128
        .global         _Z24fused_matmul_relu_kernelPfS_i
        .type           _Z24fused_matmul_relu_kernelPfS_i,@function
        .size           _Z24fused_matmul_relu_kernelPfS_i,(.L_x_5 - _Z24fused_matmul_relu_kernelPfS_i)
        .other          _Z24fused_matmul_relu_kernelPfS_i,@"STO_CUDA_ENTRY STV_DEFAULT"
_Z24fused_matmul_relu_kernelPfS_i:
.text._Z24fused_matmul_relu_kernelPfS_i:
        /* <DEDUP_REMOVED lines=13> */
[----:B--2---:R-:W-:-:S04]  /*00d0*/  IMAD.WIDE R4, R7, 0x4, R4 ;  /* 0x0000000407047825 */ /* 0x004fc800078e0204 */
[----:B---3--:R-:W-:-:S05]  /*00e0*/  FADD R0, R2, R2 ;  /* 0x0000000202007221 */ /* 0x008fca0000000000 */
[----:B------:R-:W-:-:S05]  /*00f0*/  FMNMX R7, RZ, R0, !PT ;  /* 0x00000000ff077209 */ /* 0x000fca0007800000 */
[----:B------:R-:W-:Y:S01]  /*0100*/  STG.E desc[UR4][R4.64], R7 ;  /* 0x0000000704007986 */ /* 0x000fe2000c101904 */
[----:B------:R-:W-:Y:S05]  /*0110*/  EXIT ;  /* 0x000000000000794d */ /* 0x000fea0003800000 */
.L_x_1:
        /* <DEDUP_REMOVED lines=14> */
.L_x_5:


//--------------------- .text._Z11relu_kernelPfS_i --------------------------
	.section	.text._Z11relu_kernelPfS_i,"ax",@progbits
	.align	128
        .global         _Z11relu_kernelPfS_i
        .type           _Z11relu_kernelPfS_i,@function
        .size           _Z11relu_kernelPfS_i,(.L_x_6 - _Z11relu_kernelPfS_i)
        .other          _Z11relu_kernelPfS_i,@"STO_CUDA_ENTRY STV_DEFAULT"
_Z11relu_kernelPfS_i:
.text._Z11relu_kernelPfS_i:
        /* <DEDUP_REMOVED lines=15> */
[----:B------:R-:W-:Y:S01]  /*00f0*/  STG.E desc[UR4][R4.64], R7 ;  /* 0x0000000704007986 */ /* 0x000fe2000c101904 */
[----:B------:R-:W-:Y:S05]  /*0100*/  EXIT ;  /* 0x000000000000794d */ /* 0x000fea0003800000 */
.L_x_2:
        /* <DEDUP_REMOVED lines=15> */
.L_x_6:


//--------------------- .text._Z13matmul_kernelPfS_i --------------------------
	.section	.text._Z13matmul_kernelPfS_i,"ax",@progbits
	.align	128
        .global         _Z13matmul_kernelPfS_i
        .type           _Z13matmul_kernelPfS_i,@function
        .size           _Z13matmul_kernelPfS_i,(.L_x_7 - _Z13matmul_kernelPfS_i)
        .other          _Z13matmul_kernelPfS_i,@"STO_CUDA_ENTRY STV_DEFAULT"
_Z13matmul_kernelPfS_i:
.text._Z13matmul_kernelPfS_i:
        /* <DEDUP_REMOVED lines=15> */
[----:B------:R-:W-:Y:S01]  /*00f0*/  STG.E desc[UR4][R4.64], R7 ;  /* 0x0000000704007986 */ /* 0x000fe2000c101904 */
[----:B------:R-:W-:Y:S05]  /*0100*/  EXIT ;  /* 0x000000000000794d */ /* 0x000fea0003800000 */
.L_x_3:
        /* <DEDUP_REMOVED lines=15> */
.L_x_7:


//--------------------- .nv.shared.reserved.0     --------------------------
	.section	.nv.shared.reserved.0,"aw",@nobits
	.weak		__nv_reservedSMEM_offset_0_alias
	.size		__nv_reservedSMEM_offset_0_alias, 0, 64
	.other		__nv_reservedSMEM_offset_0_alias,@"STO_CUDA_RESERVED_SHARED STV_DEFAULT"
__nv_reservedSMEM_offset_0_alias:
	.zero		0
	.zero		64


//--------------------- .nv.constant0._Z24fused_relu_matmul_kernelPfS_i --------------------------
	.section	.nv.constant0._Z24fused_relu_matmul_kernelPfS_i,"a",@progbits
	.sectionflags	@""
	.align	4
.nv.constant0._Z24fused_relu_matmul_kernelPfS_i:
	.zero		916


//--------------------- .nv.constant0._Z24fused_matmul_relu_kernelPfS_i --------------------------
	.section	.nv.constant0._Z24fused_matmul_relu_kernelPfS_i,"a",@progbits
	.sectionflags	@""
	.align	4
.nv.constant0._Z24fused_matmul_relu_kernelPfS_i:
	.zero		916


//--------------------- .nv.constant0._Z11relu_kernelPfS_i --------------------------
	.section	.nv.constant0._Z11relu_kernelPfS_i,"a",@progbits
	.sectionflags	@""
	.align	4
.nv.constant0._Z11relu_kernelPfS_i:
	.zero		916


//--------------------- .nv.constant0._Z13matmul_kernelPfS_i --------------------------
	.section	.nv.constant0._Z13matmul_kernelPfS_i,"a",@progbits
	.sectionflags	@""
	.align	4
.nv.constant0._Z13matmul_kernelPfS_i:
	.zero		916


//--------------------- SYMBOLS --------------------------

	.type		.nv.reservedSmem.offset0,@object
	.size		.nv.reservedSmem.offset0,0x4
